//
// Generated by NVIDIA NVVM Compiler
//
// Compiler Build ID: CL-36424714
// Cuda compilation tools, release 13.0, V13.0.88
// Based on NVVM 20.0.0
//

.version 9.0
.target sm_100
.address_size 64

	// .globl	fhd_accumulate_kernel

.visible .entry fhd_accumulate_kernel(
	.param .u64 .ptr .align 1 fhd_accumulate_kernel_param_0,
	.param .u64 .ptr .align 1 fhd_accumulate_kernel_param_1,
	.param .u64 .ptr .align 1 fhd_accumulate_kernel_param_2,
	.param .u64 .ptr .align 1 fhd_accumulate_kernel_param_3,
	.param .u64 .ptr .align 1 fhd_accumulate_kernel_param_4,
	.param .u64 .ptr .align 1 fhd_accumulate_kernel_param_5,
	.param .u64 .ptr .align 1 fhd_accumulate_kernel_param_6,
	.param .u64 .ptr .align 1 fhd_accumulate_kernel_param_7,
	.param .u64 .ptr .align 1 fhd_accumulate_kernel_param_8,
	.param .u64 .ptr .align 1 fhd_accumulate_kernel_param_9,
	.param .u32 fhd_accumulate_kernel_param_10,
	.param .u32 fhd_accumulate_kernel_param_11,
	.param .u64 .ptr .align 1 fhd_accumulate_kernel_param_12,
	.param .u64 .ptr .align 1 fhd_accumulate_kernel_param_13
)
{


	ret;

}


// ===== COMPILED SASS (sm_100) =====

	.target	sm_100

	.elftype	@"ET_EXEC"


//--------------------- .note.nv.tkinfo           --------------------------
	.section	.note.nv.tkinfo,"",@"SHT_NOTE"
	.sectionflags	@"SHF_NOTE_NV_TKINFO"
	.tkinfo
        /*0018*/ 	.word	0x00000002
        /*0030*/ 	.string	""
        /*0030*/ 	.string	"ptxas"
        /*0030*/ 	.string	"Cuda compilation tools, release 13.0, V13.0.88"
        /*0030*/ 	.string	"Build cuda_13.0.r13.0/compiler.36424714_0"
        /*0030*/ 	.string	"-arch sm_100 -m 64 "



//--------------------- .note.nv.cuinfo           --------------------------
	.section	.note.nv.cuinfo,"",@"SHT_NOTE"
	.sectionflags	@"SHF_NOTE_NV_CUINFO"
        /*0018*/ 	.short	0x0002
        /*001a*/ 	.short	0x0064
        /*001c*/ 	.short	0x0082
	.zero		2


//--------------------- .nv.info                  --------------------------
	.section	.nv.info,"",@"SHT_CUDA_INFO"
	.align	4


	//----- nvinfo : EIATTR_REGCOUNT
	.align		4
        /*0000*/ 	.byte	0x04, 0x2f
        /*0002*/ 	.short	(.L_1 - .L_0)
	.align		4
.L_0:
        /*0004*/ 	.word	index@(fhd_accumulate_kernel)
        /*0008*/ 	.word	0x00000004


	//----- nvinfo : EIATTR_FRAME_SIZE
	.align		4
.L_1:
        /*000c*/ 	.byte	0x04, 0x11
        /*000e*/ 	.short	(.L_3 - .L_2)
	.align		4
.L_2:
        /*0010*/ 	.word	index@(fhd_accumulate_kernel)
        /*0014*/ 	.word	0x00000000


	//----- nvinfo : EIATTR_MIN_STACK_SIZE
	.align		4
.L_3:
        /*0018*/ 	.byte	0x04, 0x12
        /*001a*/ 	.short	(.L_5 - .L_4)
	.align		4
.L_4:
        /*001c*/ 	.word	index@(fhd_accumulate_kernel)
        /*0020*/ 	.word	0x00000000
.L_5:


//--------------------- .nv.compat                --------------------------
	.section	.nv.compat,"",@"SHT_CUDA_COMPAT_INFO"
	.align	4
        /*0000*/ 	.byte	0x02, 0x09, 0x00, 0x00, 0x02, 0x02, 0x01, 0x00, 0x02, 0x05, 0x05, 0x00, 0x03, 0x07, 0x01, 0x01
        /*0010*/ 	.byte	0x02, 0x03, 0x00, 0x00, 0x02, 0x06, 0x01, 0x00, 0x04, 0x0b, 0x08, 0x00, 0x09, 0x00, 0x00, 0x00
        /*0020*/ 	.byte	0x00, 0x00, 0x00, 0x00


//--------------------- .nv.info.fhd_accumulate_kernel --------------------------
	.section	.nv.info.fhd_accumulate_kernel,"",@"SHT_CUDA_INFO"
	.sectionflags	@""
	.align	4


	//----- nvinfo : EIATTR_CUDA_API_VERSION
	.align		4
        /*0000*/ 	.byte	0x04, 0x37
        /*0002*/ 	.short	(.L_7 - .L_6)
.L_6:
        /*0004*/ 	.word	0x00000082


	//----- nvinfo : EIATTR_KPARAM_INFO
	.align		4
.L_7:
        /*0008*/ 	.byte	0x04, 0x17
        /*000a*/ 	.short	(.L_9 - .L_8)
.L_8:
        /*000c*/ 	.word	0x00000000
        /*0010*/ 	.short	0x000d
        /*0012*/ 	.short	0x0060
        /*0014*/ 	.byte	0x00, 0xf5, 0x21, 0x00


	//----- nvinfo : EIATTR_KPARAM_INFO
	.align		4
.L_9:
        /*0018*/ 	.byte	0x04, 0x17
        /*001a*/ 	.short	(.L_11 - .L_10)
.L_10:
        /*001c*/ 	.word	0x00000000
        /*0020*/ 	.short	0x000c
        /*0022*/ 	.short	0x0058
        /*0024*/ 	.byte	0x00, 0xf5, 0x21, 0x00


	//----- nvinfo : EIATTR_KPARAM_INFO
	.align		4
.L_11:
        /*0028*/ 	.byte	0x04, 0x17
        /*002a*/ 	.short	(.L_13 - .L_12)
.L_12:
        /*002c*/ 	.word	0x00000000
        /*0030*/ 	.short	0x000b
        /*0032*/ 	.short	0x0054
        /*0034*/ 	.byte	0x00, 0xf0, 0x11, 0x00


	//----- nvinfo : EIATTR_KPARAM_INFO
	.align		4
.L_13:
        /*0038*/ 	.byte	0x04, 0x17
        /*003a*/ 	.short	(.L_15 - .L_14)
.L_14:
        /*003c*/ 	.word	0x00000000
        /*0040*/ 	.short	0x000a
        /*0042*/ 	.short	0x0050
        /*0044*/ 	.byte	0x00, 0xf0, 0x11, 0x00


	//----- nvinfo : EIATTR_KPARAM_INFO
	.align		4
.L_15:
        /*0048*/ 	.byte	0x04, 0x17
        /*004a*/ 	.short	(.L_17 - .L_16)
.L_16:
        /*004c*/ 	.word	0x00000000
        /*0050*/ 	.short	0x0009
        /*0052*/ 	.short	0x0048
        /*0054*/ 	.byte	0x00, 0xf5, 0x21, 0x00


	//----- nvinfo : EIATTR_KPARAM_INFO
	.align		4
.L_17:
        /*0058*/ 	.byte	0x04, 0x17
        /*005a*/ 	.short	(.L_19 - .L_18)
.L_18:
        /*005c*/ 	.word	0x00000000
        /*0060*/ 	.short	0x0008
        /*0062*/ 	.short	0x0040
        /*0064*/ 	.byte	0x00, 0xf5, 0x21, 0x00


	//----- nvinfo : EIATTR_KPARAM_INFO
	.align		4
.L_19:
        /*0068*/ 	.byte	0x04, 0x17
        /*006a*/ 	.short	(.L_21 - .L_20)
.L_20:
        /*006c*/ 	.word	0x00000000
        /*0070*/ 	.short	0x0007
        /*0072*/ 	.short	0x0038
        /*0074*/ 	.byte	0x00, 0xf5, 0x21, 0x00


	//----- nvinfo : EIATTR_KPARAM_INFO
	.align		4
.L_21:
        /*0078*/ 	.byte	0x04, 0x17
        /*007a*/ 	.short	(.L_23 - .L_22)
.L_22:
        /*007c*/ 	.word	0x00000000
        /*0080*/ 	.short	0x0006
        /*0082*/ 	.short	0x0030
        /*0084*/ 	.byte	0x00, 0xf5, 0x21, 0x00


	//----- nvinfo : EIATTR_KPARAM_INFO
	.align		4
.L_23:
        /*0088*/ 	.byte	0x04, 0x17
        /*008a*/ 	.short	(.L_25 - .L_24)
.L_24:
        /*008c*/ 	.word	0x00000000
        /*0090*/ 	.short	0x0005
        /*0092*/ 	.short	0x0028
        /*0094*/ 	.byte	0x00, 0xf5, 0x21, 0x00


	//----- nvinfo : EIATTR_KPARAM_INFO
	.align		4
.L_25:
        /*0098*/ 	.byte	0x04, 0x17
        /*009a*/ 	.short	(.L_27 - .L_26)
.L_26:
        /*009c*/ 	.word	0x00000000
        /*00a0*/ 	.short	0x0004
        /*00a2*/ 	.short	0x0020
        /*00a4*/ 	.byte	0x00, 0xf5, 0x21, 0x00


	//----- nvinfo : EIATTR_KPARAM_INFO
	.align		4
.L_27:
        /*00a8*/ 	.byte	0x04, 0x17
        /*00aa*/ 	.short	(.L_29 - .L_28)
.L_28:
        /*00ac*/ 	.word	0x00000000
        /*00b0*/ 	.short	0x0003
        /*00b2*/ 	.short	0x0018
        /*00b4*/ 	.byte	0x00, 0xf5, 0x21, 0x00


	//----- nvinfo : EIATTR_KPARAM_INFO
	.align		4
.L_29:
        /*00b8*/ 	.byte	0x04, 0x17
        /*00ba*/ 	.short	(.L_31 - .L_30)
.L_30:
        /*00bc*/ 	.word	0x00000000
        /*00c0*/ 	.short	0x0002
        /*00c2*/ 	.short	0x0010
        /*00c4*/ 	.byte	0x00, 0xf5, 0x21, 0x00


	//----- nvinfo : EIATTR_KPARAM_INFO
	.align		4
.L_31:
        /*00c8*/ 	.byte	0x04, 0x17
        /*00ca*/ 	.short	(.L_33 - .L_32)
.L_32:
        /*00cc*/ 	.word	0x00000000
        /*00d0*/ 	.short	0x0001
        /*00d2*/ 	.short	0x0008
        /*00d4*/ 	.byte	0x00, 0xf5, 0x21, 0x00


	//----- nvinfo : EIATTR_KPARAM_INFO
	.align		4
.L_33:
        /*00d8*/ 	.byte	0x04, 0x17
        /*00da*/ 	.short	(.L_35 - .L_34)
.L_34:
        /*00dc*/ 	.word	0x00000000
        /*00e0*/ 	.short	0x0000
        /*00e2*/ 	.short	0x0000
        /*00e4*/ 	.byte	0x00, 0xf5, 0x21, 0x00


	//----- nvinfo : EIATTR_SPARSE_MMA_MASK
	.align		4
.L_35:
        /*00e8*/ 	.byte	0x03, 0x50
        /*00ea*/ 	.short	0x0000


	//----- nvinfo : EIATTR_MAXREG_COUNT
	.align		4
        /*00ec*/ 	.byte	0x03, 0x1b
        /*00ee*/ 	.short	0x00ff


	//----- nvinfo : EIATTR_MERCURY_ISA_VERSION
	.align		4
        /*00f0*/ 	.byte	0x03, 0x5f
        /*00f2*/ 	.short	0x0101


	//----- nvinfo : EIATTR_VRC_CTA_INIT_COUNT
	.align		4
        /*00f4*/ 	.byte	0x02, 0x4a
	.zero		1
	.zero		1


	//----- nvinfo : EIATTR_EXIT_INSTR_OFFSETS
	.align		4
        /*00f8*/ 	.byte	0x04, 0x1c
        /*00fa*/ 	.short	(.L_37 - .L_36)


	//   ....[0]....
.L_36:
        /*00fc*/ 	.word	0x00000010


	//----- nvinfo : EIATTR_CBANK_PARAM_SIZE
	.align		4
.L_37:
        /*0100*/ 	.byte	0x03, 0x19
        /*0102*/ 	.short	0x0068


	//----- nvinfo : EIATTR_PARAM_CBANK
	.align		4
        /*0104*/ 	.byte	0x04, 0x0a
        /*0106*/ 	.short	(.L_39 - .L_38)
	.align		4
.L_38:
        /*0108*/ 	.word	index@(.nv.constant0.fhd_accumulate_kernel)
        /*010c*/ 	.short	0x0380
        /*010e*/ 	.short	0x0068


	//----- nvinfo : EIATTR_SW_WAR
	.align		4
.L_39:
        /*0110*/ 	.byte	0x04, 0x36
        /*0112*/ 	.short	(.L_41 - .L_40)
.L_40:
        /*0114*/ 	.word	0x00000008
.L_41:


//--------------------- .nv.callgraph             --------------------------
	.section	.nv.callgraph,"",@"SHT_CUDA_CALLGRAPH"
	.align	4
	.sectionentsize	8
	.align		4
        /*0000*/ 	.word	0x00000000
	.align		4
        /*0004*/ 	.word	0xffffffff
	.align		4
        /*0008*/ 	.word	0x00000000
	.align		4
        /*000c*/ 	.word	0xfffffffe
	.align		4
        /*0010*/ 	.word	0x00000000
	.align		4
        /*0014*/ 	.word	0xfffffffd
	.align		4
        /*0018*/ 	.word	0x00000000
	.align		4
        /*001c*/ 	.word	0xfffffffc


//--------------------- .text.fhd_accumulate_kernel --------------------------
	.section	.text.fhd_accumulate_kernel,"ax",@progbits
	.align	128
        .global         fhd_accumulate_kernel
        .type           fhd_accumulate_kernel,@function
        .size           fhd_accumulate_kernel,(.L_x_1 - fhd_accumulate_kernel)
        .other          fhd_accumulate_kernel,@"STO_CUDA_ENTRY STV_DEFAULT"
fhd_accumulate_kernel:
.text.fhd_accumulate_kernel:
[----:B------:R-:W-:Y:S01]  /*0000*/  LDC R1, c[0x0][0x37c] ;  /* 0x0000df00ff017b82 */ /* 0x000fe20000000800 */
[----:B------:R-:W-:Y:S05]  /*0010*/  EXIT ;  /* 0x000000000000794d */ /* 0x000fea0003800000 */
.L_x_0:
[----:B------:R-:W-:-:S00]  /*0020*/  BRA `(.L_x_0) ;  /* 0xfffffffc00fc7947 */ /* 0x000fc0000383ffff */
[----:B------:R-:W-:-:S00]  /*0030*/  NOP ;  /* 0x0000000000007918 */ /* 0x000fc00000000000 */
        /* <DEDUP_REMOVED lines=12> */
.L_x_1:


//--------------------- .nv.shared.reserved.0     --------------------------
	.section	.nv.shared.reserved.0,"aw",@nobits
	.weak		__nv_reservedSMEM_offset_0_alias
	.size		__nv_reservedSMEM_offset_0_alias, 0, 64
	.other		__nv_reservedSMEM_offset_0_alias,@"STO_CUDA_RESERVED_SHARED STV_DEFAULT"
__nv_reservedSMEM_offset_0_alias:
	.zero		0
	.zero		64


//--------------------- .nv.constant0.fhd_accumulate_kernel --------------------------
	.section	.nv.constant0.fhd_accumulate_kernel,"a",@progbits
	.sectionflags	@""
	.align	4
.nv.constant0.fhd_accumulate_kernel:
	.zero		1000


//--------------------- SYMBOLS --------------------------

	.type		.nv.reservedSmem.offset0,@object
	.size		.nv.reservedSmem.offset0,0x4
